	.headerflags	@"EF_CUDA_TEXMODE_UNIFIED EF_CUDA_64BIT_ADDRESS EF_CUDA_ACCELERATORS EF_CUDA_SM90 EF_CUDA_VIRTUAL_SM(EF_CUDA_SM90)"
	.elftype	@"ET_EXEC"


//--------------------- .nv.info                  --------------------------
	.section	.nv.info,"",@"SHT_CUDA_INFO"
	.align	4


	//----- nvinfo : EIATTR_REGCOUNT
	.align		4
        /*0000*/ 	.byte	0x04, 0x2f
        /*0002*/ 	.short	(.L_1 - .L_0)
	.align		4
.L_0:
        /*0004*/ 	.word	index@(triton_poi_fused_clone_3)
        /*0008*/ 	.word	0x00000012


	//----- nvinfo : EIATTR_MIN_STACK_SIZE
	.align		4
.L_1:
        /*000c*/ 	.byte	0x04, 0x12
        /*000e*/ 	.short	(.L_3 - .L_2)
	.align		4
.L_2:
        /*0010*/ 	.word	index@(triton_poi_fused_clone_3)
        /*0014*/ 	.word	0x00000000


	//----- nvinfo : EIATTR_FRAME_SIZE
	.align		4
.L_3:
        /*0018*/ 	.byte	0x04, 0x11
        /*001a*/ 	.short	(.L_5 - .L_4)
	.align		4
.L_4:
        /*001c*/ 	.word	index@(triton_poi_fused_clone_3)
        /*0020*/ 	.word	0x00000000


	//----- nvinfo : EIATTR_MIN_STACK_SIZE
	.align		4
.L_5:
        /*0024*/ 	.byte	0x04, 0x12
        /*0026*/ 	.short	(.L_7 - .L_6)
	.align		4
.L_6:
        /*0028*/ 	.word	index@(triton_poi_fused_clone_3)
        /*002c*/ 	.word	0x00000000
.L_7:


//--------------------- .nv.info.triton_poi_fused_clone_3 --------------------------
	.section	.nv.info.triton_poi_fused_clone_3,"",@"SHT_CUDA_INFO"
	.sectionflags	@""
	.align	4


	//----- nvinfo : EIATTR_CUDA_API_VERSION
	.align		4
        /*0000*/ 	.byte	0x04, 0x37
        /*0002*/ 	.short	(.L_9 - .L_8)
.L_8:
        /*0004*/ 	.word	0x0000007c


	//----- nvinfo : EIATTR_KPARAM_INFO
	.align		4
.L_9:
        /*0008*/ 	.byte	0x04, 0x17
        /*000a*/ 	.short	(.L_11 - .L_10)
.L_10:
        /*000c*/ 	.word	0x00000000
        /*0010*/ 	.short	0x0005
        /*0012*/ 	.short	0x0020
        /*0014*/ 	.byte	0x00, 0xf4, 0x21, 0x00


	//----- nvinfo : EIATTR_KPARAM_INFO
	.align		4
.L_11:
        /*0018*/ 	.byte	0x04, 0x17
        /*001a*/ 	.short	(.L_13 - .L_12)
.L_12:
        /*001c*/ 	.word	0x00000000
        /*0020*/ 	.short	0x0004
        /*0022*/ 	.short	0x0018
        /*0024*/ 	.byte	0x00, 0xf0, 0x11, 0x00


	//----- nvinfo : EIATTR_KPARAM_INFO
	.align		4
.L_13:
        /*0028*/ 	.byte	0x04, 0x17
        /*002a*/ 	.short	(.L_15 - .L_14)
.L_14:
        /*002c*/ 	.word	0x00000000
        /*0030*/ 	.short	0x0003
        /*0032*/ 	.short	0x0014
        /*0034*/ 	.byte	0x00, 0xf0, 0x11, 0x00


	//----- nvinfo : EIATTR_KPARAM_INFO
	.align		4
.L_15:
        /*0038*/ 	.byte	0x04, 0x17
        /*003a*/ 	.short	(.L_17 - .L_16)
.L_16:
        /*003c*/ 	.word	0x00000000
        /*0040*/ 	.short	0x0002
        /*0042*/ 	.short	0x0010
        /*0044*/ 	.byte	0x00, 0xf0, 0x11, 0x00


	//----- nvinfo : EIATTR_KPARAM_INFO
	.align		4
.L_17:
        /*0048*/ 	.byte	0x04, 0x17
        /*004a*/ 	.short	(.L_19 - .L_18)
.L_18:
        /*004c*/ 	.word	0x00000000
        /*0050*/ 	.short	0x0001
        /*0052*/ 	.short	0x0008
        /*0054*/ 	.byte	0x00, 0xf4, 0x21, 0x00


	//----- nvinfo : EIATTR_KPARAM_INFO
	.align		4
.L_19:
        /*0058*/ 	.byte	0x04, 0x17
        /*005a*/ 	.short	(.L_21 - .L_20)
.L_20:
        /*005c*/ 	.word	0x00000000
        /*0060*/ 	.short	0x0000
        /*0062*/ 	.short	0x0000
        /*0064*/ 	.byte	0x00, 0xf4, 0x21, 0x00


	//----- nvinfo : EIATTR_SPARSE_MMA_MASK
	.align		4
.L_21:
        /*0068*/ 	.byte	0x03, 0x50
        /*006a*/ 	.short	0x0000


	//----- nvinfo : EIATTR_MAXREG_COUNT
	.align		4
        /*006c*/ 	.byte	0x03, 0x1b
        /*006e*/ 	.short	0x00ff


	//----- nvinfo : EIATTR_EXIT_INSTR_OFFSETS
	.align		4
        /*0070*/ 	.byte	0x04, 0x1c
        /*0072*/ 	.short	(.L_23 - .L_22)


	//   ....[0]....
.L_22:
        /*0074*/ 	.word	0x00000440


	//----- nvinfo : EIATTR_REQNTID
	.align		4
.L_23:
        /*0078*/ 	.byte	0x04, 0x10
        /*007a*/ 	.short	(.L_25 - .L_24)
.L_24:
        /*007c*/ 	.word	0x00000080
        /*0080*/ 	.word	0x00000001
        /*0084*/ 	.word	0x00000001


	//----- nvinfo : EIATTR_CBANK_PARAM_SIZE
	.align		4
.L_25:
        /*0088*/ 	.byte	0x03, 0x19
        /*008a*/ 	.short	0x0028


	//----- nvinfo : EIATTR_PARAM_CBANK
	.align		4
        /*008c*/ 	.byte	0x04, 0x0a
        /*008e*/ 	.short	(.L_27 - .L_26)
	.align		4
.L_26:
        /*0090*/ 	.word	index@(.nv.constant0.triton_poi_fused_clone_3)
        /*0094*/ 	.short	0x0210
        /*0096*/ 	.short	0x0028


	//----- nvinfo : EIATTR_SW_WAR
	.align		4
.L_27:
        /*0098*/ 	.byte	0x04, 0x36
        /*009a*/ 	.short	(.L_29 - .L_28)
.L_28:
        /*009c*/ 	.word	0x00000008
.L_29:


//--------------------- .nv.callgraph             --------------------------
	.section	.nv.callgraph,"",@"SHT_CUDA_CALLGRAPH"
	.align	4
	.sectionentsize	8
	.align		4
        /*0000*/ 	.word	0x00000000
	.align		4
        /*0004*/ 	.word	0xffffffff
	.align		4
        /*0008*/ 	.word	0x00000000
	.align		4
        /*000c*/ 	.word	0xfffffffe
	.align		4
        /*0010*/ 	.word	0x00000000
	.align		4
        /*0014*/ 	.word	0xfffffffd
	.align		4
        /*0018*/ 	.word	0x00000000
	.align		4
        /*001c*/ 	.word	0xfffffffc


//--------------------- .text.triton_poi_fused_clone_3 --------------------------
	.section	.text.triton_poi_fused_clone_3,"ax",@progbits
	.align	128
        .global         triton_poi_fused_clone_3
        .type           triton_poi_fused_clone_3,@function
        .size           triton_poi_fused_clone_3,(.L_x_1 - triton_poi_fused_clone_3)
        .other          triton_poi_fused_clone_3,@"STO_CUDA_ENTRY STV_DEFAULT"
triton_poi_fused_clone_3:
.text.triton_poi_fused_clone_3:
[----:B------:R-:W-:Y:S08]  /*0000*/  LDC R1, c[0x0][0x28] ;  /* 0x00000a00ff017b82 */ /* 0x000ff00000000800 */
[----:B------:R-:W1:Y:S01]  /*0010*/  LDC R11, c[0x0][0x220] ;  /* 0x00008800ff0b7b82 */ /* 0x000e620000000800 */
[----:B------:R-:W2:Y:S01]  /*0020*/  S2R R3, SR_TID.X ;  /* 0x0000000000037919 */ /* 0x000ea20000002100 */
[----:B------:R-:W-:Y:S01]  /*0030*/  ULDC.64 UR4, c[0x0][0x208] ;  /* 0x0000820000047ab9 */ /* 0x000fe20000000a00 */
[----:B------:R-:W3:Y:S05]  /*0040*/  S2R R4, SR_CTAID.X ;  /* 0x0000000000047919 */ /* 0x000eea0000002500 */
[----:B------:R-:W4:Y:S01]  /*0050*/  LDC R0, c[0x0][0x224] ;  /* 0x00008900ff007b82 */ /* 0x000f220000000800 */
[----:B-1----:R-:W-:-:S02]  /*0060*/  IABS R2, R11 ;  /* 0x0000000b00027213 */ /* 0x002fc40000000000 */
[----:B------:R-:W-:Y:S02]  /*0070*/  ISETP.NE.AND P1, PT, R11, RZ, PT ;  /* 0x000000ff0b00720c */ /* 0x000fe40003f25270 */
[----:B------:R-:W1:Y:S01]  /*0080*/  I2F.RP R9, R2 ;  /* 0x0000000200097306 */ /* 0x000e620000209400 */
[----:B----4-:R-:W-:Y:S02]  /*0090*/  IABS R8, R0 ;  /* 0x0000000000087213 */ /* 0x010fe40000000000 */
[----:B--2---:R-:W-:-:S05]  /*00a0*/  LOP3.LUT R3, R3, 0x7f, RZ, 0xc0, !PT ;  /* 0x0000007f03037812 */ /* 0x004fca00078ec0ff */
[----:B------:R-:W2:Y:S01]  /*00b0*/  I2F.RP R10, R8 ;  /* 0x00000008000a7306 */ /* 0x000ea20000209400 */
[----:B---3--:R-:W-:Y:S01]  /*00c0*/  SHF.R.S32.HI R12, RZ, 0x18, R4 ;  /* 0x00000018ff0c7819 */ /* 0x008fe20000011404 */
[----:B------:R-:W-:-:S03]  /*00d0*/  IMAD R3, R4, 0x80, R3 ;  /* 0x0000008004037824 */ /* 0x000fc600078e0203 */
[----:B------:R-:W-:-:S03]  /*00e0*/  SGXT R4, R12, 0x1 ;  /* 0x000000010c04781a */ /* 0x000fc60000000200 */
[----:B-1----:R-:W1:Y:S01]  /*00f0*/  MUFU.RCP R9, R9 ;  /* 0x0000000900097308 */ /* 0x002e620000001000 */
[----:B------:R-:W-:-:S07]  /*0100*/  IABS R12, R3 ;  /* 0x00000003000c7213 */ /* 0x000fce0000000000 */
[----:B--2---:R-:W2:Y:S01]  /*0110*/  MUFU.RCP R10, R10 ;  /* 0x0000000a000a7308 */ /* 0x004ea20000001000 */
[----:B-1----:R-:W-:Y:S01]  /*0120*/  VIADD R5, R9, 0xffffffe ;  /* 0x0ffffffe09057836 */ /* 0x002fe20000000000 */
[----:B------:R-:W-:Y:S01]  /*0130*/  LEA.HI R9, R4, R3, RZ, 0x7 ;  /* 0x0000000304097211 */ /* 0x000fe200078f38ff */
[----:B------:R-:W-:-:S05]  /*0140*/  IMAD.MOV.U32 R4, RZ, RZ, RZ ;  /* 0x000000ffff047224 */ /* 0x000fca00078e00ff */
[----:B------:R-:W1:Y:S01]  /*0150*/  F2I.FTZ.U32.TRUNC.NTZ R5, R5 ;  /* 0x0000000500057305 */ /* 0x000e62000021f000 */
[----:B--2---:R-:W-:Y:S01]  /*0160*/  VIADD R6, R10, 0xffffffe ;  /* 0x0ffffffe0a067836 */ /* 0x004fe20000000000 */
[----:B------:R-:W-:-:S04]  /*0170*/  SHF.R.S32.HI R10, RZ, 0x7, R9 ;  /* 0x00000007ff0a7819 */ /* 0x000fc80000011409 */
[----:B------:R-:W-:Y:S02]  /*0180*/  ISETP.GE.AND P2, PT, R10, RZ, PT ;  /* 0x000000ff0a00720c */ /* 0x000fe40003f46270 */
[----:B------:R2:W3:Y:S01]  /*0190*/  F2I.FTZ.U32.TRUNC.NTZ R7, R6 ;  /* 0x0000000600077305 */ /* 0x0004e2000021f000 */
[----:B-1----:R-:W-:Y:S02]  /*01a0*/  IADD3 R13, RZ, -R5, RZ ;  /* 0x80000005ff0d7210 */ /* 0x002fe40007ffe0ff */
[----:B--2---:R-:W-:-:S03]  /*01b0*/  IABS R6, R10 ;  /* 0x0000000a00067213 */ /* 0x004fc60000000000 */
[----:B------:R-:W-:Y:S02]  /*01c0*/  IMAD R13, R13, R2, RZ ;  /* 0x000000020d0d7224 */ /* 0x000fe400078e02ff */
[----:B---3--:R-:W-:Y:S02]  /*01d0*/  IMAD.MOV R15, RZ, RZ, -R7 ;  /* 0x000000ffff0f7224 */ /* 0x008fe400078e0a07 */
[----:B------:R-:W-:-:S04]  /*01e0*/  IMAD.HI.U32 R4, R5, R13, R4 ;  /* 0x0000000d05047227 */ /* 0x000fc800078e0004 */
[----:B------:R-:W-:Y:S01]  /*01f0*/  IMAD.MOV.U32 R5, RZ, RZ, R6 ;  /* 0x000000ffff057224 */ /* 0x000fe200078e0006 */
[----:B------:R-:W-:Y:S01]  /*0200*/  HFMA2.MMA R6, -RZ, RZ, 0, 0 ;  /* 0x00000000ff067435 */ /* 0x000fe200000001ff */
[----:B------:R-:W-:Y:S02]  /*0210*/  IMAD R13, R15, R8, RZ ;  /* 0x000000080f0d7224 */ /* 0x000fe400078e02ff */
[----:B------:R-:W-:-:S04]  /*0220*/  IMAD.HI.U32 R4, R4, R5, RZ ;  /* 0x0000000504047227 */ /* 0x000fc800078e00ff */
[----:B------:R-:W-:-:S03]  /*0230*/  IMAD.MOV R4, RZ, RZ, -R4 ;  /* 0x000000ffff047224 */ /* 0x000fc600078e0a04 */
[----:B------:R-:W-:-:S04]  /*0240*/  IMAD.HI.U32 R6, R7, R13, R6 ;  /* 0x0000000d07067227 */ /* 0x000fc800078e0006 */
[----:B------:R-:W-:Y:S02]  /*0250*/  IMAD.MOV.U32 R13, RZ, RZ, R12 ;  /* 0x000000ffff0d7224 */ /* 0x000fe400078e000c */
[----:B------:R-:W-:Y:S01]  /*0260*/  IMAD R7, R2, R4, R5 ;  /* 0x0000000402077224 */ /* 0x000fe200078e0205 */
[----:B------:R-:W-:Y:S01]  /*0270*/  LOP3.LUT R4, R3, R0, RZ, 0x3c, !PT ;  /* 0x0000000003047212 */ /* 0x000fe200078e3cff */
[----:B------:R-:W-:-:S03]  /*0280*/  IMAD.HI.U32 R6, R6, R13, RZ ;  /* 0x0000000d06067227 */ /* 0x000fc600078e00ff */
[----:B------:R-:W-:Y:S02]  /*0290*/  ISETP.GT.U32.AND P0, PT, R2, R7, PT ;  /* 0x000000070200720c */ /* 0x000fe40003f04070 */
[----:B------:R-:W-:-:S05]  /*02a0*/  IADD3 R5, -R6, RZ, RZ ;  /* 0x000000ff06057210 */ /* 0x000fca0007ffe1ff */
[----:B------:R-:W-:-:S05]  /*02b0*/  IMAD R5, R8, R5, R13 ;  /* 0x0000000508057224 */ /* 0x000fca00078e020d */
[----:B------:R-:W-:Y:S01]  /*02c0*/  ISETP.GT.U32.AND P4, PT, R8, R5, PT ;  /* 0x000000050800720c */ /* 0x000fe20003f84070 */
[----:B------:R-:W-:-:S05]  /*02d0*/  @!P0 IMAD.IADD R7, R7, 0x1, -R2 ;  /* 0x0000000107078824 */ /* 0x000fca00078e0a02 */
[----:B------:R-:W-:-:S07]  /*02e0*/  ISETP.GT.U32.AND P0, PT, R2, R7, PT ;  /* 0x000000070200720c */ /* 0x000fce0003f04070 */
[----:B------:R-:W-:Y:S02]  /*02f0*/  @!P4 IMAD.IADD R5, R5, 0x1, -R8 ;  /* 0x000000010505c824 */ /* 0x000fe400078e0a08 */
[----:B------:R-:W-:Y:S01]  /*0300*/  @!P4 VIADD R6, R6, 0x1 ;  /* 0x000000010606c836 */ /* 0x000fe20000000000 */
[----:B------:R-:W-:Y:S02]  /*0310*/  ISETP.NE.AND P4, PT, R0, RZ, PT ;  /* 0x000000ff0000720c */ /* 0x000fe40003f85270 */
[----:B------:R-:W-:Y:S02]  /*0320*/  ISETP.GE.U32.AND P3, PT, R5, R8, PT ;  /* 0x000000080500720c */ /* 0x000fe40003f66070 */
[----:B------:R-:W-:Y:S02]  /*0330*/  @!P0 IADD3 R7, R7, -R2, RZ ;  /* 0x8000000207078210 */ /* 0x000fe40007ffe0ff */
[----:B------:R-:W-:Y:S02]  /*0340*/  ISETP.GE.AND P0, PT, R4, RZ, PT ;  /* 0x000000ff0400720c */ /* 0x000fe40003f06270 */
[----:B------:R-:W1:Y:S01]  /*0350*/  LDC.64 R4, c[0x0][0x210] ;  /* 0x00008400ff047b82 */ /* 0x000e620000000a00 */
[----:B------:R-:W-:-:S02]  /*0360*/  LOP3.LUT R2, R9, 0xffffff80, RZ, 0xc0, !PT ;  /* 0xffffff8009027812 */ /* 0x000fc400078ec0ff */
[----:B------:R-:W-:Y:S02]  /*0370*/  @!P2 IADD3 R7, -R7, RZ, RZ ;  /* 0x000000ff0707a210 */ /* 0x000fe40007ffe1ff */
[----:B------:R-:W-:Y:S01]  /*0380*/  @!P1 LOP3.LUT R7, RZ, R11, RZ, 0x33, !PT ;  /* 0x0000000bff079212 */ /* 0x000fe200078e33ff */
[----:B------:R-:W-:Y:S02]  /*0390*/  IMAD.IADD R2, R3, 0x1, -R2 ;  /* 0x0000000103027824 */ /* 0x000fe400078e0a02 */
[----:B------:R-:W-:-:S03]  /*03a0*/  @P3 VIADD R6, R6, 0x1 ;  /* 0x0000000106063836 */ /* 0x000fc60000000000 */
[----:B------:R-:W-:Y:S01]  /*03b0*/  LEA R7, R7, R2, 0xa ;  /* 0x0000000207077211 */ /* 0x000fe200078e50ff */
[----:B------:R-:W-:Y:S01]  /*03c0*/  @!P0 IMAD.MOV R6, RZ, RZ, -R6 ;  /* 0x000000ffff068224 */ /* 0x000fe200078e0a06 */
[----:B------:R-:W-:-:S05]  /*03d0*/  @!P4 LOP3.LUT R6, RZ, R0, RZ, 0x33, !PT ;  /* 0x00000000ff06c212 */ /* 0x000fca00078e33ff */
[----:B------:R-:W-:-:S04]  /*03e0*/  IMAD R7, R6, 0x80, R7 ;  /* 0x0000008006077824 */ /* 0x000fc800078e0207 */
[----:B-1----:R-:W-:Y:S02]  /*03f0*/  IMAD.WIDE R4, R7, 0x2, R4 ;  /* 0x0000000207047825 */ /* 0x002fe400078e0204 */
[----:B------:R-:W1:Y:S04]  /*0400*/  LDC.64 R6, c[0x0][0x218] ;  /* 0x00008600ff067b82 */ /* 0x000e680000000a00 */
[----:B------:R-:W2:Y:S01]  /*0410*/  LDG.E.EL.U16 R5, desc[UR4][R4.64] ;  /* 0x0000000404057981 */ /* 0x000ea2000c2e1500 */
[----:B-1----:R-:W-:-:S05]  /*0420*/  IMAD.WIDE R2, R3, 0x2, R6 ;  /* 0x0000000203027825 */ /* 0x002fca00078e0206 */
[----:B--2---:R-:W-:Y:S01]  /*0430*/  STG.E.U16 desc[UR4][R2.64], R5 ;  /* 0x0000000502007986 */ /* 0x004fe2000c101504 */
[----:B------:R-:W-:Y:S05]  /*0440*/  EXIT ;  /* 0x000000000000794d */ /* 0x000fea0003800000 */
.L_x_0:
[----:B------:R-:W-:-:S00]  /*0450*/  BRA `(.L_x_0) ;  /* 0xfffffffc00fc7947 */ /* 0x000fc0000383ffff */
[----:B------:R-:W-:-:S00]  /*0460*/  NOP ;  /* 0x0000000000007918 */ /* 0x000fc00000000000 */
        /* <DEDUP_REMOVED lines=9> */
.L_x_1:


//--------------------- .nv.constant0.triton_poi_fused_clone_3 --------------------------
	.section	.nv.constant0.triton_poi_fused_clone_3,"a",@progbits
	.sectionflags	@""
	.align	4
.nv.constant0.triton_poi_fused_clone_3:
	.zero		568
